//
// Generated by NVIDIA NVVM Compiler
//
// Compiler Build ID: CL-36424714
// Cuda compilation tools, release 13.0, V13.0.88
// Based on NVVM 20.0.0
//

.version 9.0
.target sm_100
.address_size 64

	// .globl	_Z13computeKernelPKfPfi
.global .align 4 .b8 __cudart_i2opi_f[24] = {65, 144, 67, 60, 153, 149, 98, 219, 192, 221, 52, 245, 209, 87, 39, 252, 41, 21, 68, 78, 110, 131, 249, 162};

.visible .entry _Z13computeKernelPKfPfi(
	.param .u64 .ptr .align 1 _Z13computeKernelPKfPfi_param_0,
	.param .u64 .ptr .align 1 _Z13computeKernelPKfPfi_param_1,
	.param .u32 _Z13computeKernelPKfPfi_param_2
)
{
	.local .align 4 .b8 	__local_depot0[28];
	.reg .b64 	%SP;
	.reg .b64 	%SPL;
	.reg .pred 	%p<19>;
	.reg .b32 	%r<93>;
	.reg .b32 	%f<53>;
	.reg .b64 	%rd<45>;
	.reg .b64 	%fd<5>;

	mov.u64 	%SPL, __local_depot0;
	ld.param.u64 	%rd13, [_Z13computeKernelPKfPfi_param_0];
	ld.param.u64 	%rd14, [_Z13computeKernelPKfPfi_param_1];
	ld.param.u32 	%r30, [_Z13computeKernelPKfPfi_param_2];
	add.u64 	%rd1, %SPL, 0;
	add.u64 	%rd2, %SPL, 0;
	mov.u32 	%r31, %ctaid.x;
	mov.u32 	%r32, %ntid.x;
	mov.u32 	%r33, %tid.x;
	mad.lo.s32 	%r1, %r31, %r32, %r33;
	setp.ge.s32 	%p2, %r1, %r30;
	@%p2 bra 	$L__BB0_17;
	shr.s32 	%r34, %r1, 31;
	shr.u32 	%r35, %r34, 24;
	add.s32 	%r36, %r1, %r35;
	and.b32  	%r37, %r36, -256;
	sub.s32 	%r2, %r1, %r37;
	setp.lt.s32 	%p3, %r2, 1;
	mov.f32 	%f52, 0f00000000;
	@%p3 bra 	$L__BB0_16;
	cvta.to.global.u64 	%rd17, %rd13;
	mul.wide.s32 	%rd18, %r1, 4;
	add.s64 	%rd19, %rd17, %rd18;
	ld.global.f32 	%f12, [%rd19];
	mul.f32 	%f13, %f12, 0f3F22F983;
	cvt.rni.s32.f32 	%r39, %f13;
	cvt.rn.f32.s32 	%f14, %r39;
	fma.rn.f32 	%f15, %f14, 0fBFC90FDA, %f12;
	fma.rn.f32 	%f16, %f14, 0fB3A22168, %f15;
	fma.rn.f32 	%f17, %f14, 0fA7C234C5, %f16;
	abs.f32 	%f18, %f12;
	setp.ltu.f32 	%p4, %f18, 0f47CE4780;
	setp.eq.f32 	%p5, %f18, 0f7F800000;
	mov.b32 	%r3, %f12;
	shr.u32 	%r40, %r3, 23;
	and.b32  	%r41, %r40, 224;
	add.s32 	%r42, %r41, -128;
	shl.b32 	%r43, %r3, 8;
	or.b32  	%r4, %r43, -2147483648;
	shr.u32 	%r44, %r42, 5;
	and.b32  	%r5, %r40, 31;
	mul.wide.u32 	%rd20, %r44, 4;
	sub.s64 	%rd3, %rd2, %rd20;
	sub.s32 	%r6, 32, %r5;
	mov.f32 	%f52, 0f00000000;
	mul.rn.f32 	%f19, %f12, %f52;
	sub.s64 	%rd4, %rd1, %rd20;
	or.pred  	%p1, %p4, %p5;
	selp.b32 	%r7, %r39, 0, %p4;
	selp.f32 	%f1, %f17, %f19, %p4;
	mov.b32 	%r84, 0;
$L__BB0_3:
	mov.u32 	%r88, %r7;
	mov.f32 	%f50, %f1;
	@%p1 bra 	$L__BB0_9;
	mov.b64 	%rd43, 0;
	mov.b32 	%r85, 0;
	mov.u64 	%rd41, __cudart_i2opi_f;
	mov.u64 	%rd42, %rd2;
$L__BB0_5:
	.pragma "nounroll";
	ld.global.nc.u32 	%r46, [%rd41];
	mad.wide.u32 	%rd23, %r46, %r4, %rd43;
	shr.u64 	%rd43, %rd23, 32;
	st.local.u32 	[%rd42], %rd23;
	add.s32 	%r85, %r85, 1;
	add.s64 	%rd42, %rd42, 4;
	add.s64 	%rd41, %rd41, 4;
	setp.ne.s32 	%p6, %r85, 6;
	@%p6 bra 	$L__BB0_5;
	setp.eq.s32 	%p7, %r5, 0;
	st.local.u32 	[%rd2+24], %rd43;
	ld.local.u32 	%r86, [%rd3+24];
	ld.local.u32 	%r87, [%rd3+20];
	@%p7 bra 	$L__BB0_8;
	shl.b32 	%r47, %r86, %r5;
	shr.u32 	%r48, %r87, %r6;
	add.s32 	%r86, %r48, %r47;
	shl.b32 	%r49, %r87, %r5;
	ld.local.u32 	%r50, [%rd3+16];
	shr.u32 	%r51, %r50, %r6;
	add.s32 	%r87, %r51, %r49;
$L__BB0_8:
	setp.lt.s32 	%p8, %r3, 0;
	shr.u32 	%r52, %r86, 30;
	shf.l.wrap.b32 	%r53, %r87, %r86, 2;
	shl.b32 	%r54, %r87, 2;
	shr.u32 	%r55, %r53, 31;
	add.s32 	%r56, %r55, %r52;
	neg.s32 	%r57, %r56;
	selp.b32 	%r88, %r57, %r56, %p8;
	xor.b32  	%r58, %r53, %r3;
	shr.s32 	%r59, %r53, 31;
	xor.b32  	%r60, %r59, %r53;
	xor.b32  	%r61, %r59, %r54;
	cvt.u64.u32 	%rd24, %r60;
	shl.b64 	%rd25, %rd24, 32;
	cvt.u64.u32 	%rd26, %r61;
	or.b64  	%rd27, %rd25, %rd26;
	cvt.rn.f64.s64 	%fd1, %rd27;
	mul.f64 	%fd2, %fd1, 0d3BF921FB54442D19;
	cvt.rn.f32.f64 	%f20, %fd2;
	neg.f32 	%f21, %f20;
	setp.lt.s32 	%p9, %r58, 0;
	selp.f32 	%f50, %f21, %f20, %p9;
$L__BB0_9:
	mul.rn.f32 	%f22, %f50, %f50;
	and.b32  	%r62, %r88, 1;
	setp.eq.b32 	%p10, %r62, 1;
	selp.f32 	%f23, 0f3F800000, %f50, %p10;
	fma.rn.f32 	%f24, %f22, %f23, 0f00000000;
	fma.rn.f32 	%f25, %f22, 0f37CBAC00, 0fBAB607ED;
	selp.f32 	%f26, %f25, 0fB94D4153, %p10;
	selp.f32 	%f27, 0f3D2AAABB, 0f3C0885E4, %p10;
	fma.rn.f32 	%f28, %f26, %f22, %f27;
	selp.f32 	%f29, 0fBEFFFFFF, 0fBE2AAAA8, %p10;
	fma.rn.f32 	%f30, %f28, %f22, %f29;
	fma.rn.f32 	%f31, %f30, %f24, %f23;
	and.b32  	%r63, %r88, 2;
	setp.eq.s32 	%p11, %r63, 0;
	mov.f32 	%f32, 0f00000000;
	sub.f32 	%f33, %f32, %f31;
	selp.f32 	%f5, %f31, %f33, %p11;
	mov.u32 	%r92, %r7;
	mov.f32 	%f51, %f1;
	@%p1 bra 	$L__BB0_15;
	mov.b64 	%rd44, 0;
	mov.b32 	%r89, 0;
$L__BB0_11:
	.pragma "nounroll";
	mul.wide.u32 	%rd29, %r89, 4;
	mov.u64 	%rd30, __cudart_i2opi_f;
	add.s64 	%rd31, %rd30, %rd29;
	ld.global.nc.u32 	%r65, [%rd31];
	mad.wide.u32 	%rd32, %r65, %r4, %rd44;
	shr.u64 	%rd44, %rd32, 32;
	add.s64 	%rd33, %rd1, %rd29;
	st.local.u32 	[%rd33], %rd32;
	add.s32 	%r89, %r89, 1;
	setp.ne.s32 	%p12, %r89, 6;
	@%p12 bra 	$L__BB0_11;
	setp.eq.s32 	%p13, %r5, 0;
	st.local.u32 	[%rd1+24], %rd44;
	ld.local.u32 	%r90, [%rd4+24];
	ld.local.u32 	%r91, [%rd4+20];
	@%p13 bra 	$L__BB0_14;
	shl.b32 	%r66, %r90, %r5;
	shr.u32 	%r67, %r91, %r6;
	add.s32 	%r90, %r67, %r66;
	shl.b32 	%r68, %r91, %r5;
	ld.local.u32 	%r69, [%rd4+16];
	shr.u32 	%r70, %r69, %r6;
	add.s32 	%r91, %r70, %r68;
$L__BB0_14:
	setp.lt.s32 	%p14, %r3, 0;
	shr.u32 	%r71, %r90, 30;
	shf.l.wrap.b32 	%r72, %r91, %r90, 2;
	shl.b32 	%r73, %r91, 2;
	shr.u32 	%r74, %r72, 31;
	add.s32 	%r75, %r74, %r71;
	neg.s32 	%r76, %r75;
	selp.b32 	%r92, %r76, %r75, %p14;
	xor.b32  	%r77, %r72, %r3;
	shr.s32 	%r78, %r72, 31;
	xor.b32  	%r79, %r78, %r72;
	xor.b32  	%r80, %r78, %r73;
	cvt.u64.u32 	%rd34, %r79;
	shl.b64 	%rd35, %rd34, 32;
	cvt.u64.u32 	%rd36, %r80;
	or.b64  	%rd37, %rd35, %rd36;
	cvt.rn.f64.s64 	%fd3, %rd37;
	mul.f64 	%fd4, %fd3, 0d3BF921FB54442D19;
	cvt.rn.f32.f64 	%f34, %fd4;
	neg.f32 	%f35, %f34;
	setp.lt.s32 	%p15, %r77, 0;
	selp.f32 	%f51, %f35, %f34, %p15;
$L__BB0_15:
	add.s32 	%r81, %r92, 1;
	mul.rn.f32 	%f36, %f51, %f51;
	and.b32  	%r82, %r92, 1;
	setp.eq.b32 	%p16, %r82, 1;
	selp.f32 	%f37, %f51, 0f3F800000, %p16;
	fma.rn.f32 	%f38, %f36, %f37, 0f00000000;
	fma.rn.f32 	%f39, %f36, 0f37CBAC00, 0fBAB607ED;
	selp.f32 	%f40, 0fB94D4153, %f39, %p16;
	selp.f32 	%f41, 0f3C0885E4, 0f3D2AAABB, %p16;
	fma.rn.f32 	%f42, %f40, %f36, %f41;
	selp.f32 	%f43, 0fBE2AAAA8, 0fBEFFFFFF, %p16;
	fma.rn.f32 	%f44, %f42, %f36, %f43;
	fma.rn.f32 	%f45, %f44, %f38, %f37;
	and.b32  	%r83, %r81, 2;
	setp.eq.s32 	%p17, %r83, 0;
	mov.f32 	%f46, 0f00000000;
	sub.f32 	%f47, %f46, %f45;
	selp.f32 	%f48, %f45, %f47, %p17;
	fma.rn.f32 	%f52, %f5, %f48, %f52;
	add.s32 	%r84, %r84, 1;
	setp.ne.s32 	%p18, %r84, %r2;
	@%p18 bra 	$L__BB0_3;
$L__BB0_16:
	cvta.to.global.u64 	%rd38, %rd14;
	mul.wide.s32 	%rd39, %r1, 4;
	add.s64 	%rd40, %rd38, %rd39;
	st.global.f32 	[%rd40], %f52;
$L__BB0_17:
	ret;

}
	// .globl	_Z29stream_ordered_memory_examplev
.visible .entry _Z29stream_ordered_memory_examplev()
{


	ret;

}
	// .globl	_Z11tma_examplev
.visible .entry _Z11tma_examplev()
{


	ret;

}


// ===== COMPILED SASS (sm_100) =====

	.target	sm_100

	.elftype	@"ET_EXEC"


//--------------------- .note.nv.tkinfo           --------------------------
	.section	.note.nv.tkinfo,"",@"SHT_NOTE"
	.sectionflags	@"SHF_NOTE_NV_TKINFO"
	.tkinfo
        /*0018*/ 	.word	0x00000002
        /*0030*/ 	.string	""
        /*0030*/ 	.string	"ptxas"
        /*0030*/ 	.string	"Cuda compilation tools, release 13.0, V13.0.88"
        /*0030*/ 	.string	"Build cuda_13.0.r13.0/compiler.36424714_0"
        /*0030*/ 	.string	"-arch sm_100 -m 64 "



//--------------------- .note.nv.cuinfo           --------------------------
	.section	.note.nv.cuinfo,"",@"SHT_NOTE"
	.sectionflags	@"SHF_NOTE_NV_CUINFO"
        /*0018*/ 	.short	0x0002
        /*001a*/ 	.short	0x0064
        /*001c*/ 	.short	0x0082
	.zero		2


//--------------------- .nv.info                  --------------------------
	.section	.nv.info,"",@"SHT_CUDA_INFO"
	.align	4


	//----- nvinfo : EIATTR_REGCOUNT
	.align		4
        /*0000*/ 	.byte	0x04, 0x2f
        /*0002*/ 	.short	(.L_2 - .L_1)
	.align		4
.L_1:
        /*0004*/ 	.word	index@(_Z13computeKernelPKfPfi)
        /*0008*/ 	.word	0x0000001e


	//----- nvinfo : EIATTR_FRAME_SIZE
	.align		4
.L_2:
        /*000c*/ 	.byte	0x04, 0x11
        /*000e*/ 	.short	(.L_4 - .L_3)
	.align		4
.L_3:
        /*0010*/ 	.word	index@(_Z13computeKernelPKfPfi)
        /*0014*/ 	.word	0x00000000


	//----- nvinfo : EIATTR_REGCOUNT
	.align		4
.L_4:
        /*0018*/ 	.byte	0x04, 0x2f
        /*001a*/ 	.short	(.L_6 - .L_5)
	.align		4
.L_5:
        /*001c*/ 	.word	index@(_Z29stream_ordered_memory_examplev)
        /*0020*/ 	.word	0x00000004


	//----- nvinfo : EIATTR_FRAME_SIZE
	.align		4
.L_6:
        /*0024*/ 	.byte	0x04, 0x11
        /*0026*/ 	.short	(.L_8 - .L_7)
	.align		4
.L_7:
        /*0028*/ 	.word	index@(_Z29stream_ordered_memory_examplev)
        /*002c*/ 	.word	0x00000000


	//----- nvinfo : EIATTR_REGCOUNT
	.align		4
.L_8:
        /*0030*/ 	.byte	0x04, 0x2f
        /*0032*/ 	.short	(.L_10 - .L_9)
	.align		4
.L_9:
        /*0034*/ 	.word	index@(_Z11tma_examplev)
        /*0038*/ 	.word	0x00000004


	//----- nvinfo : EIATTR_FRAME_SIZE
	.align		4
.L_10:
        /*003c*/ 	.byte	0x04, 0x11
        /*003e*/ 	.short	(.L_12 - .L_11)
	.align		4
.L_11:
        /*0040*/ 	.word	index@(_Z11tma_examplev)
        /*0044*/ 	.word	0x00000000


	//----- nvinfo : EIATTR_MIN_STACK_SIZE
	.align		4
.L_12:
        /*0048*/ 	.byte	0x04, 0x12
        /*004a*/ 	.short	(.L_14 - .L_13)
	.align		4
.L_13:
        /*004c*/ 	.word	index@(_Z11tma_examplev)
        /*0050*/ 	.word	0x00000000


	//----- nvinfo : EIATTR_MIN_STACK_SIZE
	.align		4
.L_14:
        /*0054*/ 	.byte	0x04, 0x12
        /*0056*/ 	.short	(.L_16 - .L_15)
	.align		4
.L_15:
        /*0058*/ 	.word	index@(_Z29stream_ordered_memory_examplev)
        /*005c*/ 	.word	0x00000000


	//----- nvinfo : EIATTR_MIN_STACK_SIZE
	.align		4
.L_16:
        /*0060*/ 	.byte	0x04, 0x12
        /*0062*/ 	.short	(.L_18 - .L_17)
	.align		4
.L_17:
        /*0064*/ 	.word	index@(_Z13computeKernelPKfPfi)
        /*0068*/ 	.word	0x00000000
.L_18:


//--------------------- .nv.compat                --------------------------
	.section	.nv.compat,"",@"SHT_CUDA_COMPAT_INFO"
	.align	4
        /*0000*/ 	.byte	0x02, 0x09, 0x00, 0x00, 0x02, 0x02, 0x01, 0x00, 0x02, 0x05, 0x05, 0x00, 0x03, 0x07, 0x01, 0x01
        /*0010*/ 	.byte	0x02, 0x03, 0x00, 0x00, 0x02, 0x06, 0x01, 0x00, 0x04, 0x0b, 0x08, 0x00, 0x01, 0x00, 0x00, 0x00
        /*0020*/ 	.byte	0x00, 0x00, 0x00, 0x00


//--------------------- .nv.info._Z11tma_examplev --------------------------
	.section	.nv.info._Z11tma_examplev,"",@"SHT_CUDA_INFO"
	.sectionflags	@""
	.align	4


	//----- nvinfo : EIATTR_CUDA_API_VERSION
	.align		4
        /*0000*/ 	.byte	0x04, 0x37
        /*0002*/ 	.short	(.L_20 - .L_19)
.L_19:
        /*0004*/ 	.word	0x00000082


	//----- nvinfo : EIATTR_SPARSE_MMA_MASK
	.align		4
.L_20:
        /*0008*/ 	.byte	0x03, 0x50
        /*000a*/ 	.short	0x0000


	//----- nvinfo : EIATTR_MAXREG_COUNT
	.align		4
        /*000c*/ 	.byte	0x03, 0x1b
        /*000e*/ 	.short	0x00ff


	//----- nvinfo : EIATTR_MERCURY_ISA_VERSION
	.align		4
        /*0010*/ 	.byte	0x03, 0x5f
        /*0012*/ 	.short	0x0101


	//----- nvinfo : EIATTR_VRC_CTA_INIT_COUNT
	.align		4
        /*0014*/ 	.byte	0x02, 0x4a
	.zero		1
	.zero		1


	//----- nvinfo : EIATTR_EXIT_INSTR_OFFSETS
	.align		4
        /*0018*/ 	.byte	0x04, 0x1c
        /*001a*/ 	.short	(.L_22 - .L_21)


	//   ....[0]....
.L_21:
        /*001c*/ 	.word	0x00000010


	//----- nvinfo : EIATTR_SW_WAR
	.align		4
.L_22:
        /*0020*/ 	.byte	0x04, 0x36
        /*0022*/ 	.short	(.L_24 - .L_23)
.L_23:
        /*0024*/ 	.word	0x00000008
.L_24:


//--------------------- .nv.info._Z29stream_ordered_memory_examplev --------------------------
	.section	.nv.info._Z29stream_ordered_memory_examplev,"",@"SHT_CUDA_INFO"
	.sectionflags	@""
	.align	4


	//----- nvinfo : EIATTR_CUDA_API_VERSION
	.align		4
        /*0000*/ 	.byte	0x04, 0x37
        /*0002*/ 	.short	(.L_26 - .L_25)
.L_25:
        /*0004*/ 	.word	0x00000082


	//----- nvinfo : EIATTR_SPARSE_MMA_MASK
	.align		4
.L_26:
        /*0008*/ 	.byte	0x03, 0x50
        /*000a*/ 	.short	0x0000


	//----- nvinfo : EIATTR_MAXREG_COUNT
	.align		4
        /*000c*/ 	.byte	0x03, 0x1b
        /*000e*/ 	.short	0x00ff


	//----- nvinfo : EIATTR_MERCURY_ISA_VERSION
	.align		4
        /*0010*/ 	.byte	0x03, 0x5f
        /*0012*/ 	.short	0x0101


	//----- nvinfo : EIATTR_VRC_CTA_INIT_COUNT
	.align		4
        /*0014*/ 	.byte	0x02, 0x4a
	.zero		1
	.zero		1


	//----- nvinfo : EIATTR_EXIT_INSTR_OFFSETS
	.align		4
        /*0018*/ 	.byte	0x04, 0x1c
        /*001a*/ 	.short	(.L_28 - .L_27)


	//   ....[0]....
.L_27:
        /*001c*/ 	.word	0x00000010


	//----- nvinfo : EIATTR_SW_WAR
	.align		4
.L_28:
        /*0020*/ 	.byte	0x04, 0x36
        /*0022*/ 	.short	(.L_30 - .L_29)
.L_29:
        /*0024*/ 	.word	0x00000008
.L_30:


//--------------------- .nv.info._Z13computeKernelPKfPfi --------------------------
	.section	.nv.info._Z13computeKernelPKfPfi,"",@"SHT_CUDA_INFO"
	.sectionflags	@""
	.align	4


	//----- nvinfo : EIATTR_CUDA_API_VERSION
	.align		4
        /*0000*/ 	.byte	0x04, 0x37
        /*0002*/ 	.short	(.L_32 - .L_31)
.L_31:
        /*0004*/ 	.word	0x00000082


	//----- nvinfo : EIATTR_KPARAM_INFO
	.align		4
.L_32:
        /*0008*/ 	.byte	0x04, 0x17
        /*000a*/ 	.short	(.L_34 - .L_33)
.L_33:
        /*000c*/ 	.word	0x00000000
        /*0010*/ 	.short	0x0002
        /*0012*/ 	.short	0x0010
        /*0014*/ 	.byte	0x00, 0xf0, 0x11, 0x00


	//----- nvinfo : EIATTR_KPARAM_INFO
	.align		4
.L_34:
        /*0018*/ 	.byte	0x04, 0x17
        /*001a*/ 	.short	(.L_36 - .L_35)
.L_35:
        /*001c*/ 	.word	0x00000000
        /*0020*/ 	.short	0x0001
        /*0022*/ 	.short	0x0008
        /*0024*/ 	.byte	0x00, 0xf5, 0x21, 0x00


	//----- nvinfo : EIATTR_KPARAM_INFO
	.align		4
.L_36:
        /*0028*/ 	.byte	0x04, 0x17
        /*002a*/ 	.short	(.L_38 - .L_37)
.L_37:
        /*002c*/ 	.word	0x00000000
        /*0030*/ 	.short	0x0000
        /*0032*/ 	.short	0x0000
        /*0034*/ 	.byte	0x00, 0xf5, 0x21, 0x00


	//----- nvinfo : EIATTR_SPARSE_MMA_MASK
	.align		4
.L_38:
        /*0038*/ 	.byte	0x03, 0x50
        /*003a*/ 	.short	0x0000


	//----- nvinfo : EIATTR_MAXREG_COUNT
	.align		4
        /*003c*/ 	.byte	0x03, 0x1b
        /*003e*/ 	.short	0x00ff


	//----- nvinfo : EIATTR_MERCURY_ISA_VERSION
	.align		4
        /*0040*/ 	.byte	0x03, 0x5f
        /*0042*/ 	.short	0x0101


	//----- nvinfo : EIATTR_VRC_CTA_INIT_COUNT
	.align		4
        /*0044*/ 	.byte	0x02, 0x4a
	.zero		1
	.zero		1


	//----- nvinfo : EIATTR_EXIT_INSTR_OFFSETS
	.align		4
        /*0048*/ 	.byte	0x04, 0x1c
        /*004a*/ 	.short	(.L_40 - .L_39)


	//   ....[0]....
.L_39:
        /*004c*/ 	.word	0x00000070


	//   ....[1]....
        /*0050*/ 	.word	0x00001090


	//----- nvinfo : EIATTR_CRS_STACK_SIZE
	.align		4
.L_40:
        /*0054*/ 	.byte	0x04, 0x1e
        /*0056*/ 	.short	(.L_42 - .L_41)
.L_41:
        /*0058*/ 	.word	0x00000000


	//----- nvinfo : EIATTR_CBANK_PARAM_SIZE
	.align		4
.L_42:
        /*005c*/ 	.byte	0x03, 0x19
        /*005e*/ 	.short	0x0014


	//----- nvinfo : EIATTR_PARAM_CBANK
	.align		4
        /*0060*/ 	.byte	0x04, 0x0a
        /*0062*/ 	.short	(.L_44 - .L_43)
	.align		4
.L_43:
        /*0064*/ 	.word	index@(.nv.constant0._Z13computeKernelPKfPfi)
        /*0068*/ 	.short	0x0380
        /*006a*/ 	.short	0x0014


	//----- nvinfo : EIATTR_SW_WAR
	.align		4
.L_44:
        /*006c*/ 	.byte	0x04, 0x36
        /*006e*/ 	.short	(.L_46 - .L_45)
.L_45:
        /*0070*/ 	.word	0x00000008
.L_46:


//--------------------- .nv.callgraph             --------------------------
	.section	.nv.callgraph,"",@"SHT_CUDA_CALLGRAPH"
	.align	4
	.sectionentsize	8
	.align		4
        /*0000*/ 	.word	0x00000000
	.align		4
        /*0004*/ 	.word	0xffffffff
	.align		4
        /*0008*/ 	.word	0x00000000
	.align		4
        /*000c*/ 	.word	0xfffffffe
	.align		4
        /*0010*/ 	.word	0x00000000
	.align		4
        /*0014*/ 	.word	0xfffffffd
	.align		4
        /*0018*/ 	.word	0x00000000
	.align		4
        /*001c*/ 	.word	0xfffffffc


//--------------------- .nv.constant4             --------------------------
	.section	.nv.constant4,"a",@progbits
	.align	8
	.align		8
.nv.constant4:
        /*0000*/ 	.dword	__cudart_i2opi_f


//--------------------- .text._Z11tma_examplev    --------------------------
	.section	.text._Z11tma_examplev,"ax",@progbits
	.align	128
        .global         _Z11tma_examplev
        .type           _Z11tma_examplev,@function
        .size           _Z11tma_examplev,(.L_x_16 - _Z11tma_examplev)
        .other          _Z11tma_examplev,@"STO_CUDA_ENTRY STV_DEFAULT"
_Z11tma_examplev:
.text._Z11tma_examplev:
[----:B------:R-:W-:Y:S01]  /*0000*/  LDC R1, c[0x0][0x37c] ;  /* 0x0000df00ff017b82 */ /* 0x000fe20000000800 */
[----:B------:R-:W-:Y:S05]  /*0010*/  EXIT ;  /* 0x000000000000794d */ /* 0x000fea0003800000 */
.L_x_0:
[----:B------:R-:W-:-:S00]  /*0020*/  BRA `(.L_x_0) ;  /* 0xfffffffc00fc7947 */ /* 0x000fc0000383ffff */
[----:B------:R-:W-:-:S00]  /*0030*/  NOP ;  /* 0x0000000000007918 */ /* 0x000fc00000000000 */
        /* <DEDUP_REMOVED lines=12> */
.L_x_16:


//--------------------- .text._Z29stream_ordered_memory_examplev --------------------------
	.section	.text._Z29stream_ordered_memory_examplev,"ax",@progbits
	.align	128
        .global         _Z29stream_ordered_memory_examplev
        .type           _Z29stream_ordered_memory_examplev,@function
        .size           _Z29stream_ordered_memory_examplev,(.L_x_17 - _Z29stream_ordered_memory_examplev)
        .other          _Z29stream_ordered_memory_examplev,@"STO_CUDA_ENTRY STV_DEFAULT"
_Z29stream_ordered_memory_examplev:
.text._Z29stream_ordered_memory_examplev:
[----:B------:R-:W-:Y:S01]  /*0000*/  LDC R1, c[0x0][0x37c] ;  /* 0x0000df00ff017b82 */ /* 0x000fe20000000800 */
[----:B------:R-:W-:Y:S05]  /*0010*/  EXIT ;  /* 0x000000000000794d */ /* 0x000fea0003800000 */
.L_x_1:
        /* <DEDUP_REMOVED lines=14> */
.L_x_17:


//--------------------- .text._Z13computeKernelPKfPfi --------------------------
	.section	.text._Z13computeKernelPKfPfi,"ax",@progbits
	.align	128
        .global         _Z13computeKernelPKfPfi
        .type           _Z13computeKernelPKfPfi,@function
        .size           _Z13computeKernelPKfPfi,(.L_x_18 - _Z13computeKernelPKfPfi)
        .other          _Z13computeKernelPKfPfi,@"STO_CUDA_ENTRY STV_DEFAULT"
_Z13computeKernelPKfPfi:
.text._Z13computeKernelPKfPfi:
[----:B------:R-:W-:Y:S01]  /*0000*/  LDC R1, c[0x0][0x37c] ;  /* 0x0000df00ff017b82 */ /* 0x000fe20000000800 */
[----:B------:R-:W0:Y:S07]  /*0010*/  S2R R3, SR_TID.X ;  /* 0x0000000000037919 */ /* 0x000e2e0000002100 */
[----:B------:R-:W0:Y:S01]  /*0020*/  S2UR UR4, SR_CTAID.X ;  /* 0x00000000000479c3 */ /* 0x000e220000002500 */
[----:B------:R-:W1:Y:S07]  /*0030*/  LDCU UR5, c[0x0][0x390] ;  /* 0x00007200ff0577ac */ /* 0x000e6e0008000800 */
[----:B------:R-:W0:Y:S02]  /*0040*/  LDC R0, c[0x0][0x360] ;  /* 0x0000d800ff007b82 */ /* 0x000e240000000800 */
[----:B0-----:R-:W-:-:S05]  /*0050*/  IMAD R0, R0, UR4, R3 ;  /* 0x0000000400007c24 */ /* 0x001fca000f8e0203 */
[----:B-1----:R-:W-:-:S13]  /*0060*/  ISETP.GE.AND P0, PT, R0, UR5, PT ;  /* 0x0000000500007c0c */ /* 0x002fda000bf06270 */
[----:B------:R-:W-:Y:S05]  /*0070*/  @P0 EXIT ;  /* 0x000000000000094d */ /* 0x000fea0003800000 */
[----:B------:R-:W-:Y:S01]  /*0080*/  SHF.R.S32.HI R3, RZ, 0x1f, R0 ;  /* 0x0000001fff037819 */ /* 0x000fe20000011400 */
[----:B------:R-:W0:Y:S01]  /*0090*/  LDCU.64 UR6, c[0x0][0x358] ;  /* 0x00006b00ff0677ac */ /* 0x000e220008000a00 */
[----:B------:R-:W-:Y:S02]  /*00a0*/  BSSY.RECONVERGENT B0, `(.L_x_2) ;  /* 0x00000fb000007945 */ /* 0x000fe40003800200 */
[----:B------:R-:W-:-:S04]  /*00b0*/  LEA.HI R3, R3, R0, RZ, 0x8 ;  /* 0x0000000003037211 */ /* 0x000fc800078f40ff */
[----:B------:R-:W-:-:S05]  /*00c0*/  LOP3.LUT R3, R3, 0xffffff00, RZ, 0xc0, !PT ;  /* 0xffffff0003037812 */ /* 0x000fca00078ec0ff */
[----:B------:R-:W-:Y:S02]  /*00d0*/  IMAD.IADD R2, R0, 0x1, -R3 ;  /* 0x0000000100027824 */ /* 0x000fe400078e0a03 */
[----:B------:R-:W-:-:S03]  /*00e0*/  IMAD.MOV.U32 R3, RZ, RZ, RZ ;  /* 0x000000ffff037224 */ /* 0x000fc600078e00ff */
[----:B------:R-:W-:-:S13]  /*00f0*/  ISETP.GE.AND P0, PT, R2, 0x1, PT ;  /* 0x000000010200780c */ /* 0x000fda0003f06270 */
[----:B0-----:R-:W-:Y:S05]  /*0100*/  @!P0 BRA `(.L_x_3) ;  /* 0x0000000c00d08947 */ /* 0x001fea0003800000 */
[----:B------:R-:W0:Y:S02]  /*0110*/  LDC.64 R6, c[0x0][0x380] ;  /* 0x0000e000ff067b82 */ /* 0x000e240000000a00 */
[----:B0-----:R-:W-:-:S05]  /*0120*/  IMAD.WIDE R6, R0, 0x4, R6 ;  /* 0x0000000400067825 */ /* 0x001fca00078e0206 */
[----:B------:R0:W2:Y:S01]  /*0130*/  LDG.E R4, desc[UR6][R6.64] ;  /* 0x0000000606047981 */ /* 0x0000a2000c1e1900 */
[----:B------:R-:W-:Y:S02]  /*0140*/  IMAD.MOV.U32 R3, RZ, RZ, RZ ;  /* 0x000000ffff037224 */ /* 0x000fe400078e00ff */
[----:B0-----:R-:W-:Y:S02]  /*0150*/  IMAD.MOV.U32 R7, RZ, RZ, RZ ;  /* 0x000000ffff077224 */ /* 0x001fe400078e00ff */
[C---:B--2---:R-:W-:Y:S01]  /*0160*/  FMUL R8, R4.reuse, 0.63661974668502807617 ;  /* 0x3f22f98304087820 */ /* 0x044fe20000400000 */
[----:B------:R-:W-:Y:S02]  /*0170*/  SHF.R.U32.HI R11, RZ, 0x17, R4 ;  /* 0x00000017ff0b7819 */ /* 0x000fe40000011604 */
[----:B------:R-:W-:Y:S01]  /*0180*/  FSETP.GE.AND P0, PT, |R4|, 105615, PT ;  /* 0x47ce47800400780b */ /* 0x000fe20003f06200 */
[----:B------:R0:W1:Y:S01]  /*0190*/  F2I.NTZ R9, R8 ;  /* 0x0000000800097305 */ /* 0x0000620000203100 */
[----:B------:R-:W-:-:S02]  /*01a0*/  LOP3.LUT R12, R11, 0xe0, RZ, 0xc0, !PT ;  /* 0x000000e00b0c7812 */ /* 0x000fc400078ec0ff */
[----:B------:R-:W-:Y:S02]  /*01b0*/  LOP3.LUT R6, R11, 0x1f, RZ, 0xc0, !PT ;  /* 0x0000001f0b067812 */ /* 0x000fe400078ec0ff */
[----:B------:R-:W-:Y:S01]  /*01c0*/  FSETP.EQ.OR P1, PT, |R4|, +INF , !P0 ;  /* 0x7f8000000400780b */ /* 0x000fe20004722600 */
[----:B------:R-:W-:Y:S02]  /*01d0*/  VIADD R12, R12, 0xffffff80 ;  /* 0xffffff800c0c7836 */ /* 0x000fe40000000000 */
[----:B0-----:R-:W-:-:S03]  /*01e0*/  IMAD.SHL.U32 R8, R4, 0x100, RZ ;  /* 0x0000010004087824 */ /* 0x001fc600078e00ff */
[----:B------:R-:W-:Y:S02]  /*01f0*/  SHF.R.U32.HI R11, RZ, 0x5, R12 ;  /* 0x00000005ff0b7819 */ /* 0x000fe4000001160c */
[----:B------:R-:W-:Y:S02]  /*0200*/  P2R R12, PR, RZ, 0x2 ;  /* 0x00000002ff0c7803 */ /* 0x000fe40000000000 */
[----:B-1----:R-:W-:Y:S01]  /*0210*/  I2FP.F32.S32 R5, R9 ;  /* 0x0000000900057245 */ /* 0x002fe20000201400 */
[----:B------:R-:W-:Y:S01]  /*0220*/  IMAD.U32 R11, R11, -0x4, RZ ;  /* 0xfffffffc0b0b7824 */ /* 0x000fe200078e00ff */
[----:B------:R-:W-:Y:S02]  /*0230*/  LOP3.LUT R8, R8, 0x80000000, RZ, 0xfc, !PT ;  /* 0x8000000008087812 */ /* 0x000fe400078efcff */
[----:B------:R-:W-:Y:S01]  /*0240*/  SEL R9, R9, RZ, !P0 ;  /* 0x000000ff09097207 */ /* 0x000fe20004000000 */
[----:B------:R-:W-:-:S04]  /*0250*/  FFMA R10, R5, -1.5707962512969970703, R4 ;  /* 0xbfc90fda050a7823 */ /* 0x000fc80000000004 */
[----:B------:R-:W-:-:S04]  /*0260*/  FFMA R10, R5, -7.5497894158615963534e-08, R10 ;  /* 0xb3a22168050a7823 */ /* 0x000fc8000000000a */
[----:B------:R-:W-:Y:S01]  /*0270*/  FFMA R5, R5, -5.3903029534742383927e-15, R10 ;  /* 0xa7c234c505057823 */ /* 0x000fe2000000000a */
[----:B------:R-:W-:Y:S01]  /*0280*/  IADD3 R10, PT, PT, -R6, 0x20, RZ ;  /* 0x00000020060a7810 */ /* 0x000fe20007ffe1ff */
[----:B------:R-:W-:-:S07]  /*0290*/  @P0 FMUL R5, RZ, R4 ;  /* 0x00000004ff050220 */ /* 0x000fce0000400000 */
.L_x_14:
[----:B------:R-:W-:Y:S01]  /*02a0*/  ISETP.NE.AND P0, PT, R12, RZ, PT ;  /* 0x000000ff0c00720c */ /* 0x000fe20003f05270 */
[----:B------:R-:W-:Y:S01]  /*02b0*/  BSSY.RECONVERGENT B1, `(.L_x_4) ;  /* 0x000005a000017945 */ /* 0x000fe20003800200 */
[----:B------:R-:W-:Y:S02]  /*02c0*/  IMAD.MOV.U32 R25, RZ, RZ, R9 ;  /* 0x000000ffff197224 */ /* 0x000fe400078e0009 */
[----:B------:R-:W-:-:S09]  /*02d0*/  IMAD.MOV.U32 R23, RZ, RZ, R5 ;  /* 0x000000ffff177224 */ /* 0x000fd200078e0005 */
[----:B------:R-:W-:Y:S05]  /*02e0*/  @P0 BRA `(.L_x_5) ;  /* 0x0000000400580947 */ /* 0x000fea0003800000 */
[----:B------:R-:W-:Y:S02]  /*02f0*/  HFMA2 R25, -RZ, RZ, 0, 0 ;  /* 0x00000000ff197431 */ /* 0x000fe400000001ff */
[----:B------:R-:W-:Y:S01]  /*0300*/  IMAD.MOV.U32 R23, RZ, RZ, RZ ;  /* 0x000000ffff177224 */ /* 0x000fe200078e00ff */
[----:B------:R-:W0:Y:S01]  /*0310*/  LDCU.64 UR8, c[0x4][URZ] ;  /* 0x01000000ff0877ac */ /* 0x000e220008000a00 */
[----:B------:R-:W-:Y:S01]  /*0320*/  UMOV UR5, URZ ;  /* 0x000000ff00057c82 */ /* 0x000fe20008000000 */
[----:B------:R-:W-:-:S05]  /*0330*/  UMOV UR4, URZ ;  /* 0x000000ff00047c82 */ /* 0x000fca0008000000 */
.L_x_6:
[----:B0-----:R-:W-:Y:S02]  /*0340*/  IMAD.U32 R15, RZ, RZ, UR9 ;  /* 0x00000009ff0f7e24 */ /* 0x001fe4000f8e00ff */
[----:B------:R-:W-:-:S05]  /*0350*/  IMAD.U32 R14, RZ, RZ, UR8 ;  /* 0x00000008ff0e7e24 */ /* 0x000fca000f8e00ff */
[----:B------:R-:W2:Y:S01]  /*0360*/  LDG.E.CONSTANT R15, desc[UR6][R14.64] ;  /* 0x000000060e0f7981 */ /* 0x000ea2000c1e9900 */
[----:B------:R-:W-:Y:S01]  /*0370*/  UIADD3 UR4, UPT, UPT, UR4, 0x1, URZ ;  /* 0x0000000104047890 */ /* 0x000fe2000fffe0ff */
[C---:B------:R-:W-:Y:S01]  /*0380*/  ISETP.EQ.AND P0, PT, R23.reuse, RZ, PT ;  /* 0x000000ff1700720c */ /* 0x040fe20003f02270 */
[----:B------:R-:W-:Y:S01]  /*0390*/  UIADD3 UR8, UP1, UPT, UR8, 0x4, URZ ;  /* 0x0000000408087890 */ /* 0x000fe2000ff3e0ff */
[C---:B------:R-:W-:Y:S01]  /*03a0*/  ISETP.EQ.AND P1, PT, R23.reuse, 0x4, PT ;  /* 0x000000041700780c */ /* 0x040fe20003f22270 */
[----:B------:R-:W-:Y:S01]  /*03b0*/  UISETP.NE.AND UP0, UPT, UR4, 0x6, UPT ;  /* 0x000000060400788c */ /* 0x000fe2000bf05270 */
[C---:B------:R-:W-:Y:S01]  /*03c0*/  ISETP.EQ.AND P3, PT, R23.reuse, 0xc, PT ;  /* 0x0000000c1700780c */ /* 0x040fe20003f62270 */
[----:B------:R-:W-:Y:S01]  /*03d0*/  UIADD3.X UR9, UPT, UPT, URZ, UR9, URZ, UP1, !UPT ;  /* 0x00000009ff097290 */ /* 0x000fe20008ffe4ff */
[C---:B------:R-:W-:Y:S02]  /*03e0*/  ISETP.EQ.AND P4, PT, R23.reuse, 0x10, PT ;  /* 0x000000101700780c */ /* 0x040fe40003f82270 */
[----:B------:R-:W-:Y:S01]  /*03f0*/  ISETP.EQ.AND P5, PT, R23, 0x14, PT ;  /* 0x000000141700780c */ /* 0x000fe20003fa2270 */
[----:B--2---:R-:W-:-:S03]  /*0400*/  IMAD.WIDE.U32 R16, R15, R8, RZ ;  /* 0x000000080f107225 */ /* 0x004fc600078e00ff */
[----:B------:R-:W-:-:S04]  /*0410*/  IADD3 R16, P2, PT, R16, R25, RZ ;  /* 0x0000001910107210 */ /* 0x000fc80007f5e0ff */
[----:B------:R-:W-:Y:S01]  /*0420*/  IADD3.X R25, PT, PT, R17, UR5, RZ, P2, !PT ;  /* 0x0000000511197c10 */ /* 0x000fe200097fe4ff */
[--C-:B------:R-:W-:Y:S01]  /*0430*/  @P0 IMAD.MOV.U32 R13, RZ, RZ, R16.reuse ;  /* 0x000000ffff0d0224 */ /* 0x100fe200078e0010 */
[C---:B------:R-:W-:Y:S01]  /*0440*/  ISETP.EQ.AND P2, PT, R23.reuse, 0x8, PT ;  /* 0x000000081700780c */ /* 0x040fe20003f42270 */
[--C-:B------:R-:W-:Y:S02]  /*0450*/  @P1 IMAD.MOV.U32 R18, RZ, RZ, R16.reuse ;  /* 0x000000ffff121224 */ /* 0x100fe400078e0010 */
[----:B------:R-:W-:Y:S01]  /*0460*/  @P5 MOV R22, R16 ;  /* 0x0000001000165202 */ /* 0x000fe20000000f00 */
[--C-:B------:R-:W-:Y:S02]  /*0470*/  @P3 IMAD.MOV.U32 R20, RZ, RZ, R16.reuse ;  /* 0x000000ffff143224 */ /* 0x100fe400078e0010 */
[----:B------:R-:W-:Y:S02]  /*0480*/  @P4 IMAD.MOV.U32 R21, RZ, RZ, R16 ;  /* 0x000000ffff154224 */ /* 0x000fe400078e0010 */
[----:B------:R-:W-:-:S05]  /*0490*/  VIADD R23, R23, 0x4 ;  /* 0x0000000417177836 */ /* 0x000fca0000000000 */
[----:B------:R-:W-:Y:S01]  /*04a0*/  @P2 IMAD.MOV.U32 R19, RZ, RZ, R16 ;  /* 0x000000ffff132224 */ /* 0x000fe200078e0010 */
[----:B------:R-:W-:Y:S06]  /*04b0*/  BRA.U UP0, `(.L_x_6) ;  /* 0xfffffffd00a07547 */ /* 0x000fec000b83ffff */
[C---:B------:R-:W-:Y:S01]  /*04c0*/  ISETP.EQ.AND P3, PT, R11.reuse, -0x18, PT ;  /* 0xffffffe80b00780c */ /* 0x040fe20003f62270 */
[----:B------:R-:W-:Y:S01]  /*04d0*/  BSSY.RECONVERGENT B2, `(.L_x_7) ;  /* 0x0000026000027945 */ /* 0x000fe20003800200 */
[C---:B------:R-:W-:Y:S02]  /*04e0*/  ISETP.EQ.AND P4, PT, R11.reuse, -0x14, PT ;  /* 0xffffffec0b00780c */ /* 0x040fe40003f82270 */
[C---:B------:R-:W-:Y:S02]  /*04f0*/  ISETP.EQ.AND P0, PT, R11.reuse, -0x10, PT ;  /* 0xfffffff00b00780c */ /* 0x040fe40003f02270 */
[C---:B------:R-:W-:Y:S02]  /*0500*/  ISETP.EQ.AND P1, PT, R11.reuse, -0xc, PT ;  /* 0xfffffff40b00780c */ /* 0x040fe40003f22270 */
[----:B------:R-:W-:Y:S02]  /*0510*/  ISETP.EQ.AND P2, PT, R11, -0x8, PT ;  /* 0xfffffff80b00780c */ /* 0x000fe40003f42270 */
[----:B------:R-:W-:-:S02]  /*0520*/  ISETP.NE.AND P6, PT, R6, RZ, PT ;  /* 0x000000ff0600720c */ /* 0x000fc40003fc5270 */
[C---:B------:R-:W-:Y:S01]  /*0530*/  ISETP.EQ.AND P5, PT, R11.reuse, 0x4, PT ;  /* 0x000000040b00780c */ /* 0x040fe20003fa2270 */
[--C-:B------:R-:W-:Y:S01]  /*0540*/  @P3 IMAD.MOV.U32 R23, RZ, RZ, R13.reuse ;  /* 0x000000ffff173224 */ /* 0x100fe200078e000d */
[C---:B------:R-:W-:Y:S01]  /*0550*/  ISETP.EQ.AND P3, PT, R11.reuse, -0x4, PT ;  /* 0xfffffffc0b00780c */ /* 0x040fe20003f62270 */
[----:B------:R-:W-:Y:S02]  /*0560*/  @P4 IMAD.MOV.U32 R14, RZ, RZ, R13 ;  /* 0x000000ffff0e4224 */ /* 0x000fe400078e000d */
[--C-:B------:R-:W-:Y:S01]  /*0570*/  @P4 IMAD.MOV.U32 R23, RZ, RZ, R18.reuse ;  /* 0x000000ffff174224 */ /* 0x100fe200078e0012 */
[----:B------:R-:W-:Y:S01]  /*0580*/  ISETP.EQ.AND P4, PT, R11, RZ, PT ;  /* 0x000000ff0b00720c */ /* 0x000fe20003f82270 */
[----:B------:R-:W-:Y:S02]  /*0590*/  @P0 IMAD.MOV.U32 R14, RZ, RZ, R18 ;  /* 0x000000ffff0e0224 */ /* 0x000fe400078e0012 */
[--C-:B------:R-:W-:Y:S02]  /*05a0*/  @P0 IMAD.MOV.U32 R23, RZ, RZ, R19.reuse ;  /* 0x000000ffff170224 */ /* 0x100fe400078e0013 */
[----:B------:R-:W-:Y:S01]  /*05b0*/  @P1 IMAD.MOV.U32 R14, RZ, RZ, R19 ;  /* 0x000000ffff0e1224 */ /* 0x000fe200078e0013 */
[----:B------:R-:W-:Y:S01]  /*05c0*/  @P2 MOV R14, R20 ;  /* 0x00000014000e2202 */ /* 0x000fe20000000f00 */
[----:B------:R-:W-:-:S02]  /*05d0*/  @P1 IMAD.MOV.U32 R23, RZ, RZ, R20 ;  /* 0x000000ffff171224 */ /* 0x000fc400078e0014 */
[--C-:B------:R-:W-:Y:S02]  /*05e0*/  @P2 IMAD.MOV.U32 R23, RZ, RZ, R21.reuse ;  /* 0x000000ffff172224 */ /* 0x100fe400078e0015 */
[----:B------:R-:W-:Y:S02]  /*05f0*/  @P3 IMAD.MOV.U32 R14, RZ, RZ, R21 ;  /* 0x000000ffff0e3224 */ /* 0x000fe400078e0015 */
[--C-:B------:R-:W-:Y:S02]  /*0600*/  @P3 IMAD.MOV.U32 R23, RZ, RZ, R22.reuse ;  /* 0x000000ffff173224 */ /* 0x100fe400078e0016 */
[----:B------:R-:W-:Y:S02]  /*0610*/  @P4 IMAD.MOV.U32 R14, RZ, RZ, R22 ;  /* 0x000000ffff0e4224 */ /* 0x000fe400078e0016 */
[--C-:B------:R-:W-:Y:S02]  /*0620*/  @P4 IMAD.MOV.U32 R23, RZ, RZ, R25.reuse ;  /* 0x000000ffff174224 */ /* 0x100fe400078e0019 */
[----:B------:R-:W-:Y:S01]  /*0630*/  @P5 IMAD.MOV.U32 R14, RZ, RZ, R25 ;  /* 0x000000ffff0e5224 */ /* 0x000fe200078e0019 */
[----:B------:R-:W-:Y:S06]  /*0640*/  @!P6 BRA `(.L_x_8) ;  /* 0x000000000038e947 */ /* 0x000fec0003800000 */
[----:B------:R-:W-:Y:S01]  /*0650*/  @P0 IMAD.MOV.U32 R17, RZ, RZ, R13 ;  /* 0x000000ffff110224 */ /* 0x000fe200078e000d */
[----:B------:R-:W-:Y:S02]  /*0660*/  ISETP.EQ.AND P0, PT, R11, 0x8, PT ;  /* 0x000000080b00780c */ /* 0x000fe40003f02270 */
[----:B------:R-:W-:Y:S01]  /*0670*/  @P1 MOV R17, R18 ;  /* 0x0000001200111202 */ /* 0x000fe20000000f00 */
[----:B------:R-:W-:Y:S01]  /*0680*/  @P2 IMAD.MOV.U32 R17, RZ, RZ, R19 ;  /* 0x000000ffff112224 */ /* 0x000fe200078e0013 */
[-C--:B------:R-:W-:Y:S01]  /*0690*/  SHF.L.U32 R15, R14, R6.reuse, RZ ;  /* 0x000000060e0f7219 */ /* 0x080fe200000006ff */
[----:B------:R-:W-:Y:S01]  /*06a0*/  @P3 IMAD.MOV.U32 R17, RZ, RZ, R20 ;  /* 0x000000ffff113224 */ /* 0x000fe200078e0014 */
[----:B------:R-:W-:Y:S01]  /*06b0*/  SHF.L.U32 R23, R23, R6, RZ ;  /* 0x0000000617177219 */ /* 0x000fe200000006ff */
[----:B------:R-:W-:Y:S01]  /*06c0*/  @P4 IMAD.MOV.U32 R17, RZ, RZ, R21 ;  /* 0x000000ffff114224 */ /* 0x000fe200078e0015 */
[----:B------:R-:W-:Y:S01]  /*06d0*/  SHF.R.U32.HI R14, RZ, R10, R14 ;  /* 0x0000000aff0e7219 */ /* 0x000fe2000001160e */
[----:B------:R-:W-:-:S04]  /*06e0*/  @P5 IMAD.MOV.U32 R17, RZ, RZ, R22 ;  /* 0x000000ffff115224 */ /* 0x000fc800078e0016 */
[----:B------:R-:W-:Y:S02]  /*06f0*/  @P0 IMAD.MOV.U32 R17, RZ, RZ, R25 ;  /* 0x000000ffff110224 */ /* 0x000fe400078e0019 */
[----:B------:R-:W-:-:S03]  /*0700*/  IMAD.IADD R23, R23, 0x1, R14 ;  /* 0x0000000117177824 */ /* 0x000fc600078e020e */
[----:B------:R-:W-:-:S05]  /*0710*/  SHF.R.U32.HI R16, RZ, R10, R17 ;  /* 0x0000000aff107219 */ /* 0x000fca0000011611 */
[----:B------:R-:W-:-:S07]  /*0720*/  IMAD.IADD R14, R15, 0x1, R16 ;  /* 0x000000010f0e7824 */ /* 0x000fce00078e0210 */
.L_x_8:
[----:B------:R-:W-:Y:S05]  /*0730*/  BSYNC.RECONVERGENT B2 ;  /* 0x0000000000027941 */ /* 0x000fea0003800200 */
.L_x_7:
[C---:B------:R-:W-:Y:S01]  /*0740*/  SHF.L.W.U32.HI R25, R14.reuse, 0x2, R23 ;  /* 0x000000020e197819 */ /* 0x040fe20000010e17 */
[----:B------:R-:W-:Y:S01]  /*0750*/  UMOV UR4, 0x54442d19 ;  /* 0x54442d1900047882 */ /* 0x000fe20000000000 */
[----:B------:R-:W-:Y:S01]  /*0760*/  SHF.L.U32 R14, R14, 0x2, RZ ;  /* 0x000000020e0e7819 */ /* 0x000fe200000006ff */
[----:B------:R-:W-:Y:S01]  /*0770*/  UMOV UR5, 0x3bf921fb ;  /* 0x3bf921fb00057882 */ /* 0x000fe20000000000 */
[----:B------:R-:W-:Y:S02]  /*0780*/  SHF.R.S32.HI R15, RZ, 0x1f, R25 ;  /* 0x0000001fff0f7819 */ /* 0x000fe40000011419 */
[----:B------:R-:W-:Y:S02]  /*0790*/  ISETP.GE.AND P0, PT, R4, RZ, PT ;  /* 0x000000ff0400720c */ /* 0x000fe40003f06270 */
[C---:B------:R-:W-:Y:S02]  /*07a0*/  LOP3.LUT R14, R15.reuse, R14, RZ, 0x3c, !PT ;  /* 0x0000000e0f0e7212 */ /* 0x040fe400078e3cff */
[----:B------:R-:W-:-:S02]  /*07b0*/  LOP3.LUT R15, R15, R25, RZ, 0x3c, !PT ;  /* 0x000000190f0f7212 */ /* 0x000fc400078e3cff */
[----:B------:R-:W-:Y:S02]  /*07c0*/  SHF.R.U32.HI R24, RZ, 0x1e, R23 ;  /* 0x0000001eff187819 */ /* 0x000fe40000011617 */
[C---:B------:R-:W-:Y:S02]  /*07d0*/  LOP3.LUT R26, R25.reuse, R4, RZ, 0x3c, !PT ;  /* 0x00000004191a7212 */ /* 0x040fe400078e3cff */
[----:B------:R-:W0:Y:S01]  /*07e0*/  I2F.F64.S64 R14, R14 ;  /* 0x0000000e000e7312 */ /* 0x000e220000301c00 */
[----:B------:R-:W-:Y:S02]  /*07f0*/  LEA.HI R25, R25, R24, RZ, 0x1 ;  /* 0x0000001819197211 */ /* 0x000fe400078f08ff */
[----:B------:R-:W-:-:S03]  /*0800*/  ISETP.GE.AND P1, PT, R26, RZ, PT ;  /* 0x000000ff1a00720c */ /* 0x000fc60003f26270 */
[----:B------:R-:W-:Y:S01]  /*0810*/  @!P0 IMAD.MOV R25, RZ, RZ, -R25 ;  /* 0x000000ffff198224 */ /* 0x000fe200078e0a19 */
[----:B0-----:R-:W-:-:S10]  /*0820*/  DMUL R16, R14, UR4 ;  /* 0x000000040e107c28 */ /* 0x001fd40008000000 */
[----:B------:R-:W0:Y:S02]  /*0830*/  F2F.F32.F64 R16, R16 ;  /* 0x0000001000107310 */ /* 0x000e240000301000 */
[----:B0-----:R-:W-:-:S07]  /*0840*/  FSEL R23, -R16, R16, !P1 ;  /* 0x0000001010177208 */ /* 0x001fce0004800100 */
.L_x_5:
[----:B------:R-:W-:Y:S05]  /*0850*/  BSYNC.RECONVERGENT B1 ;  /* 0x0000000000017941 */ /* 0x000fea0003800200 */
.L_x_4:
[----:B------:R-:W-:Y:S01]  /*0860*/  LOP3.LUT R16, R25, 0x1, RZ, 0xc0, !PT ;  /* 0x0000000119107812 */ /* 0x000fe200078ec0ff */
[----:B------:R-:W-:Y:S02]  /*0870*/  IMAD.MOV.U32 R14, RZ, RZ, 0x37cbac00 ;  /* 0x37cbac00ff0e7424 */ /* 0x000fe400078e00ff */
[----:B------:R-:W-:Y:S01]  /*0880*/  FMUL R15, R23, R23 ;  /* 0x00000017170f7220 */ /* 0x000fe20000400000 */
[----:B------:R-:W-:Y:S01]  /*0890*/  IMAD.MOV.U32 R17, RZ, RZ, 0x3effffff ;  /* 0x3effffffff117424 */ /* 0x000fe200078e00ff */
[----:B------:R-:W-:Y:S01]  /*08a0*/  ISETP.NE.U32.AND P0, PT, R16, 0x1, PT ;  /* 0x000000011000780c */ /* 0x000fe20003f05070 */
[----:B------:R-:W-:Y:S02]  /*08b0*/  IMAD.MOV.U32 R16, RZ, RZ, 0x3d2aaabb ;  /* 0x3d2aaabbff107424 */ /* 0x000fe400078e00ff */
[----:B------:R-:W-:Y:S01]  /*08c0*/  FFMA R14, R15, R14, -0.0013887860113754868507 ;  /* 0xbab607ed0f0e7423 */ /* 0x000fe2000000000e */
[----:B------:R-:W-:Y:S01]  /*08d0*/  ISETP.NE.AND P2, PT, R12, RZ, PT ;  /* 0x000000ff0c00720c */ /* 0x000fe20003f45270 */
[----:B------:R-:W-:Y:S01]  /*08e0*/  BSSY.RECONVERGENT B1, `(.L_x_9) ;  /* 0x0000060000017945 */ /* 0x000fe20003800200 */
[----:B------:R-:W-:-:S02]  /*08f0*/  FSEL R24, R23, 1, P0 ;  /* 0x3f80000017187808 */ /* 0x000fc40000000000 */
[----:B------:R-:W-:Y:S02]  /*0900*/  FSEL R14, R14, -0.00019574658654164522886, !P0 ;  /* 0xb94d41530e0e7808 */ /* 0x000fe40004000000 */
[----:B------:R-:W-:Y:S02]  /*0910*/  FSEL R16, R16, 0.0083327032625675201416, !P0 ;  /* 0x3c0885e410107808 */ /* 0x000fe40004000000 */
[----:B------:R-:W-:Y:S01]  /*0920*/  LOP3.LUT P1, RZ, R25, 0x2, RZ, 0xc0, !PT ;  /* 0x0000000219ff7812 */ /* 0x000fe2000782c0ff */
[----:B------:R-:W-:Y:S01]  /*0930*/  IMAD.MOV.U32 R25, RZ, RZ, R9 ;  /* 0x000000ffff197224 */ /* 0x000fe200078e0009 */
[----:B------:R-:W-:Y:S01]  /*0940*/  FSEL R23, -R17, -0.16666662693023681641, !P0 ;  /* 0xbe2aaaa811177808 */ /* 0x000fe20004000100 */
[C---:B------:R-:W-:Y:S01]  /*0950*/  FFMA R14, R15.reuse, R14, R16 ;  /* 0x0000000e0f0e7223 */ /* 0x040fe20000000010 */
[----:B------:R-:W-:-:S03]  /*0960*/  FFMA R17, R15, R24, RZ ;  /* 0x000000180f117223 */ /* 0x000fc600000000ff */
[----:B------:R-:W-:Y:S01]  /*0970*/  FFMA R14, R15, R14, R23 ;  /* 0x0000000e0f0e7223 */ /* 0x000fe20000000017 */
[----:B------:R-:W-:-:S03]  /*0980*/  IMAD.MOV.U32 R23, RZ, RZ, R5 ;  /* 0x000000ffff177224 */ /* 0x000fc600078e0005 */
[----:B------:R-:W-:-:S04]  /*0990*/  FFMA R24, R17, R14, R24 ;  /* 0x0000000e11187223 */ /* 0x000fc80000000018 */
[----:B------:R-:W-:Y:S01]  /*09a0*/  @P1 FADD R24, RZ, -R24 ;  /* 0x80000018ff181221 */ /* 0x000fe20000000000 */
[----:B------:R-:W-:Y:S06]  /*09b0*/  @P2 BRA `(.L_x_10) ;  /* 0x0000000400482947 */ /* 0x000fec0003800000 */
[----:B------:R-:W-:Y:S01]  /*09c0*/  IMAD.MOV.U32 R23, RZ, RZ, RZ ;  /* 0x000000ffff177224 */ /* 0x000fe200078e00ff */
[----:B------:R-:W-:Y:S01]  /*09d0*/  MOV R25, RZ ;  /* 0x000000ff00197202 */ /* 0x000fe20000000f00 */
[----:B------:R-:W-:-:S06]  /*09e0*/  UMOV UR4, URZ ;  /* 0x000000ff00047c82 */ /* 0x000fcc0008000000 */
.L_x_11:
[----:B------:R-:W0:Y:S02]  /*09f0*/  LDC.64 R14, c[0x4][RZ] ;  /* 0x01000000ff0e7b82 */ /* 0x000e240000000a00 */
[----:B0-----:R-:W-:-:S05]  /*0a00*/  IMAD.WIDE.U32 R16, R25, 0x4, R14 ;  /* 0x0000000419107825 */ /* 0x001fca00078e000e */
[----:B------:R-:W2:Y:S01]  /*0a10*/  LDG.E.CONSTANT R15, desc[UR6][R16.64] ;  /* 0x00000006100f7981 */ /* 0x000ea2000c1e9900 */
[C---:B------:R-:W-:Y:S02]  /*0a20*/  IMAD.SHL.U32 R26, R25.reuse, 0x4, RZ ;  /* 0x00000004191a7824 */ /* 0x040fe400078e00ff */
[----:B------:R-:W-:-:S03]  /*0a30*/  VIADD R25, R25, 0x1 ;  /* 0x0000000119197836 */ /* 0x000fc60000000000 */
[C---:B------:R-:W-:Y:S02]  /*0a40*/  ISETP.EQ.AND P5, PT, R26.reuse, RZ, PT ;  /* 0x000000ff1a00720c */ /* 0x040fe40003fa2270 */
[C---:B------:R-:W-:Y:S02]  /*0a50*/  ISETP.EQ.AND P4, PT, R26.reuse, 0x4, PT ;  /* 0x000000041a00780c */ /* 0x040fe40003f82270 */
[C---:B------:R-:W-:Y:S02]  /*0a60*/  ISETP.EQ.AND P3, PT, R26.reuse, 0x8, PT ;  /* 0x000000081a00780c */ /* 0x040fe40003f62270 */
[C---:B------:R-:W-:Y:S02]  /*0a70*/  ISETP.EQ.AND P2, PT, R26.reuse, 0xc, PT ;  /* 0x0000000c1a00780c */ /* 0x040fe40003f42270 */
[----:B------:R-:W-:Y:S01]  /*0a80*/  ISETP.EQ.AND P1, PT, R26, 0x10, PT ;  /* 0x000000101a00780c */ /* 0x000fe20003f22270 */
[----:B--2---:R-:W-:-:S03]  /*0a90*/  IMAD.WIDE.U32 R14, R15, R8, RZ ;  /* 0x000000080f0e7225 */ /* 0x004fc600078e00ff */
[----:B------:R-:W-:-:S04]  /*0aa0*/  IADD3 R14, P0, PT, R14, R23, RZ ;  /* 0x000000170e0e7210 */ /* 0x000fc80007f1e0ff */
[----:B------:R-:W-:Y:S01]  /*0ab0*/  IADD3.X R23, PT, PT, R15, UR4, RZ, P0, !PT ;  /* 0x000000040f177c10 */ /* 0x000fe200087fe4ff */
[--C-:B------:R-:W-:Y:S01]  /*0ac0*/  @P5 IMAD.MOV.U32 R13, RZ, RZ, R14.reuse ;  /* 0x000000ffff0d5224 */ /* 0x100fe200078e000e */
[----:B------:R-:W-:Y:S01]  /*0ad0*/  ISETP.NE.AND P5, PT, R25, 0x6, PT ;  /* 0x000000061900780c */ /* 0x000fe20003fa5270 */
[--C-:B------:R-:W-:Y:S01]  /*0ae0*/  @P4 IMAD.MOV.U32 R18, RZ, RZ, R14.reuse ;  /* 0x000000ffff124224 */ /* 0x100fe200078e000e */
[----:B------:R-:W-:Y:S01]  /*0af0*/  ISETP.EQ.AND P0, PT, R26, 0x14, PT ;  /* 0x000000141a00780c */ /* 0x000fe20003f02270 */
[--C-:B------:R-:W-:Y:S02]  /*0b00*/  @P3 IMAD.MOV.U32 R19, RZ, RZ, R14.reuse ;  /* 0x000000ffff133224 */ /* 0x100fe400078e000e */
[--C-:B------:R-:W-:Y:S02]  /*0b10*/  @P2 IMAD.MOV.U32 R20, RZ, RZ, R14.reuse ;  /* 0x000000ffff142224 */ /* 0x100fe400078e000e */
[----:B------:R-:W-:-:S08]  /*0b20*/  @P1 IMAD.MOV.U32 R21, RZ, RZ, R14 ;  /* 0x000000ffff151224 */ /* 0x000fd000078e000e */
[----:B------:R-:W-:Y:S01]  /*0b30*/  @P0 MOV R22, R14 ;  /* 0x0000000e00160202 */ /* 0x000fe20000000f00 */
[----:B------:R-:W-:Y:S06]  /*0b40*/  @P5 BRA `(.L_x_11) ;  /* 0xfffffffc00a85947 */ /* 0x000fec000383ffff */
        /* <DEDUP_REMOVED lines=39> */
.L_x_13:
[----:B------:R-:W-:Y:S05]  /*0dc0*/  BSYNC.RECONVERGENT B2 ;  /* 0x0000000000027941 */ /* 0x000fea0003800200 */
.L_x_12:
        /* <DEDUP_REMOVED lines=17> */
.L_x_10:
[----:B------:R-:W-:Y:S05]  /*0ee0*/  BSYNC.RECONVERGENT B1 ;  /* 0x0000000000017941 */ /* 0x000fea0003800200 */
.L_x_9:
[----:B------:R-:W-:Y:S02]  /*0ef0*/  IMAD.MOV.U32 R14, RZ, RZ, 0x37cbac00 ;  /* 0x37cbac00ff0e7424 */ /* 0x000fe400078e00ff */
[----:B------:R-:W-:Y:S01]  /*0f00*/  FMUL R15, R23, R23 ;  /* 0x00000017170f7220 */ /* 0x000fe20000400000 */
[----:B------:R-:W-:Y:S01]  /*0f10*/  LOP3.LUT R16, R25, 0x1, RZ, 0xc0, !PT ;  /* 0x0000000119107812 */ /* 0x000fe200078ec0ff */
[----:B------:R-:W-:Y:S02]  /*0f20*/  IMAD.MOV.U32 R26, RZ, RZ, 0x3d2aaabb ;  /* 0x3d2aaabbff1a7424 */ /* 0x000fe400078e00ff */
[----:B------:R-:W-:Y:S01]  /*0f30*/  FFMA R14, R15, R14, -0.0013887860113754868507 ;  /* 0xbab607ed0f0e7423 */ /* 0x000fe2000000000e */
[----:B------:R-:W-:Y:S01]  /*0f40*/  ISETP.NE.U32.AND P0, PT, R16, 0x1, PT ;  /* 0x000000011000780c */ /* 0x000fe20003f05070 */
[----:B------:R-:W-:Y:S02]  /*0f50*/  VIADD R25, R25, 0x1 ;  /* 0x0000000119197836 */ /* 0x000fe40000000000 */
[----:B------:R-:W-:Y:S01]  /*0f60*/  IMAD.MOV.U32 R17, RZ, RZ, 0x3effffff ;  /* 0x3effffffff117424 */ /* 0x000fe200078e00ff */
[----:B------:R-:W-:Y:S01]  /*0f70*/  FSEL R16, R14, -0.00019574658654164522886, P0 ;  /* 0xb94d41530e107808 */ /* 0x000fe20000000000 */
[----:B------:R-:W-:Y:S01]  /*0f80*/  VIADD R7, R7, 0x1 ;  /* 0x0000000107077836 */ /* 0x000fe20000000000 */
[----:B------:R-:W-:-:S02]  /*0f90*/  FSEL R26, R26, 0.0083327032625675201416, P0 ;  /* 0x3c0885e41a1a7808 */ /* 0x000fc40000000000 */
[----:B------:R-:W-:Y:S02]  /*0fa0*/  FSEL R14, R23, 1, !P0 ;  /* 0x3f800000170e7808 */ /* 0x000fe40004000000 */
[----:B------:R-:W-:Y:S01]  /*0fb0*/  LOP3.LUT P1, RZ, R25, 0x2, RZ, 0xc0, !PT ;  /* 0x0000000219ff7812 */ /* 0x000fe2000782c0ff */
[----:B------:R-:W-:Y:S01]  /*0fc0*/  FFMA R16, R15, R16, R26 ;  /* 0x000000100f107223 */ /* 0x000fe2000000001a */
[----:B------:R-:W-:Y:S01]  /*0fd0*/  FSEL R23, -R17, -0.16666662693023681641, P0 ;  /* 0xbe2aaaa811177808 */ /* 0x000fe20000000100 */
[----:B------:R-:W-:Y:S01]  /*0fe0*/  FFMA R17, R15, R14, RZ ;  /* 0x0000000e0f117223 */ /* 0x000fe200000000ff */
[----:B------:R-:W-:-:S03]  /*0ff0*/  ISETP.NE.AND P0, PT, R7, R2, PT ;  /* 0x000000020700720c */ /* 0x000fc60003f05270 */
[----:B------:R-:W-:-:S04]  /*1000*/  FFMA R16, R15, R16, R23 ;  /* 0x000000100f107223 */ /* 0x000fc80000000017 */
[----:B------:R-:W-:-:S04]  /*1010*/  FFMA R14, R17, R16, R14 ;  /* 0x00000010110e7223 */ /* 0x000fc8000000000e */
[----:B------:R-:W-:-:S04]  /*1020*/  @P1 FADD R14, RZ, -R14 ;  /* 0x8000000eff0e1221 */ /* 0x000fc80000000000 */
[----:B------:R-:W-:Y:S01]  /*1030*/  FFMA R3, R24, R14, R3 ;  /* 0x0000000e18037223 */ /* 0x000fe20000000003 */
[----:B------:R-:W-:Y:S06]  /*1040*/  @P0 BRA `(.L_x_14) ;  /* 0xfffffff000940947 */ /* 0x000fec000383ffff */
.L_x_3:
[----:B------:R-:W-:Y:S05]  /*1050*/  BSYNC.RECONVERGENT B0 ;  /* 0x0000000000007941 */ /* 0x000fea0003800200 */
.L_x_2:
[----:B------:R-:W0:Y:S02]  /*1060*/  LDC.64 R4, c[0x0][0x388] ;  /* 0x0000e200ff047b82 */ /* 0x000e240000000a00 */
[----:B0-----:R-:W-:-:S05]  /*1070*/  IMAD.WIDE R4, R0, 0x4, R4 ;  /* 0x0000000400047825 */ /* 0x001fca00078e0204 */
[----:B------:R-:W-:Y:S01]  /*1080*/  STG.E desc[UR6][R4.64], R3 ;  /* 0x0000000304007986 */ /* 0x000fe2000c101906 */
[----:B------:R-:W-:Y:S05]  /*1090*/  EXIT ;  /* 0x000000000000794d */ /* 0x000fea0003800000 */
.L_x_15:
        /* <DEDUP_REMOVED lines=14> */
.L_x_18:


//--------------------- .nv.global.init           --------------------------
	.section	.nv.global.init,"aw",@progbits
	.align	4
.nv.global.init:
	.type		__cudart_i2opi_f,@object
	.size		__cudart_i2opi_f,(.L_0 - __cudart_i2opi_f)
__cudart_i2opi_f:
        /*0000*/ 	.byte	0x41, 0x90, 0x43, 0x3c, 0x99, 0x95, 0x62, 0xdb, 0xc0, 0xdd, 0x34, 0xf5, 0xd1, 0x57, 0x27, 0xfc
        /*0010*/ 	.byte	0x29, 0x15, 0x44, 0x4e, 0x6e, 0x83, 0xf9, 0xa2
.L_0:


//--------------------- .nv.shared.reserved.0     --------------------------
	.section	.nv.shared.reserved.0,"aw",@nobits
	.weak		__nv_reservedSMEM_offset_0_alias
	.size		__nv_reservedSMEM_offset_0_alias, 0, 64
	.other		__nv_reservedSMEM_offset_0_alias,@"STO_CUDA_RESERVED_SHARED STV_DEFAULT"
__nv_reservedSMEM_offset_0_alias:
	.zero		0
	.zero		64


//--------------------- .nv.constant0._Z11tma_examplev --------------------------
	.section	.nv.constant0._Z11tma_examplev,"a",@progbits
	.sectionflags	@""
	.align	4
.nv.constant0._Z11tma_examplev:
	.zero		896


//--------------------- .nv.constant0._Z29stream_ordered_memory_examplev --------------------------
	.section	.nv.constant0._Z29stream_ordered_memory_examplev,"a",@progbits
	.sectionflags	@""
	.align	4
.nv.constant0._Z29stream_ordered_memory_examplev:
	.zero		896


//--------------------- .nv.constant0._Z13computeKernelPKfPfi --------------------------
	.section	.nv.constant0._Z13computeKernelPKfPfi,"a",@progbits
	.sectionflags	@""
	.align	4
.nv.constant0._Z13computeKernelPKfPfi:
	.zero		916


//--------------------- SYMBOLS --------------------------

	.type		.nv.reservedSmem.offset0,@object
	.size		.nv.reservedSmem.offset0,0x4
